//
// Generated by NVIDIA NVVM Compiler
//
// Compiler Build ID: CL-36424714
// Cuda compilation tools, release 13.0, V13.0.88
// Based on NVVM 20.0.0
//

.version 9.0
.target sm_100
.address_size 64

	// .globl	covariance
// _ZZ10covarianceE10sharedData has been demoted

.visible .entry covariance(
	.param .u64 .ptr .align 1 covariance_param_0,
	.param .u64 .ptr .align 1 covariance_param_1,
	.param .u64 .ptr .align 1 covariance_param_2,
	.param .f32 covariance_param_3,
	.param .f32 covariance_param_4,
	.param .u32 covariance_param_5
)
{
	.reg .pred 	%p<6>;
	.reg .b32 	%r<16>;
	.reg .b32 	%f<16>;
	.reg .b64 	%rd<12>;
	// demoted variable
	.shared .align 4 .b8 _ZZ10covarianceE10sharedData[4096];
	ld.param.u64 	%rd1, [covariance_param_0];
	ld.param.u64 	%rd2, [covariance_param_1];
	ld.param.u64 	%rd3, [covariance_param_2];
	ld.param.f32 	%f3, [covariance_param_3];
	ld.param.f32 	%f4, [covariance_param_4];
	ld.param.u32 	%r8, [covariance_param_5];
	mov.u32 	%r1, %ctaid.y;
	mov.u32 	%r2, %tid.x;
	mov.u32 	%r15, %ntid.x;
	mov.u32 	%r9, %ctaid.x;
	mad.lo.s32 	%r10, %r15, %r9, %r2;
	mad.lo.s32 	%r4, %r8, %r1, %r10;
	setp.ge.s32 	%p1, %r10, %r8;
	mov.f32 	%f15, 0f00000000;
	@%p1 bra 	$L__BB0_2;
	cvta.to.global.u64 	%rd4, %rd1;
	cvta.to.global.u64 	%rd5, %rd2;
	mul.wide.s32 	%rd6, %r4, 4;
	add.s64 	%rd7, %rd4, %rd6;
	ld.global.f32 	%f6, [%rd7];
	sub.f32 	%f7, %f6, %f3;
	add.s64 	%rd8, %rd5, %rd6;
	ld.global.f32 	%f8, [%rd8];
	sub.f32 	%f9, %f8, %f4;
	mul.f32 	%f15, %f7, %f9;
$L__BB0_2:
	shl.b32 	%r11, %r2, 2;
	mov.u32 	%r12, _ZZ10covarianceE10sharedData;
	add.s32 	%r5, %r12, %r11;
	st.shared.f32 	[%r5], %f15;
	bar.sync 	0;
	setp.lt.u32 	%p2, %r15, 2;
	@%p2 bra 	$L__BB0_6;
$L__BB0_3:
	shr.u32 	%r7, %r15, 1;
	setp.ge.u32 	%p3, %r2, %r7;
	@%p3 bra 	$L__BB0_5;
	shl.b32 	%r13, %r7, 2;
	add.s32 	%r14, %r5, %r13;
	ld.shared.f32 	%f10, [%r14];
	ld.shared.f32 	%f11, [%r5];
	add.f32 	%f12, %f10, %f11;
	st.shared.f32 	[%r5], %f12;
$L__BB0_5:
	bar.sync 	0;
	setp.gt.u32 	%p4, %r15, 3;
	mov.u32 	%r15, %r7;
	@%p4 bra 	$L__BB0_3;
$L__BB0_6:
	setp.ne.s32 	%p5, %r2, 0;
	@%p5 bra 	$L__BB0_8;
	cvta.to.global.u64 	%rd9, %rd3;
	mul.wide.u32 	%rd10, %r1, 4;
	add.s64 	%rd11, %rd9, %rd10;
	ld.shared.f32 	%f13, [_ZZ10covarianceE10sharedData];
	atom.global.add.f32 	%f14, [%rd11], %f13;
$L__BB0_8:
	ret;

}


// ===== COMPILED SASS (sm_100) =====

	.target	sm_100

	.elftype	@"ET_EXEC"


//--------------------- .note.nv.tkinfo           --------------------------
	.section	.note.nv.tkinfo,"",@"SHT_NOTE"
	.sectionflags	@"SHF_NOTE_NV_TKINFO"
	.tkinfo
        /*0018*/ 	.word	0x00000002
        /*0030*/ 	.string	""
        /*0030*/ 	.string	"ptxas"
        /*0030*/ 	.string	"Cuda compilation tools, release 13.0, V13.0.88"
        /*0030*/ 	.string	"Build cuda_13.0.r13.0/compiler.36424714_0"
        /*0030*/ 	.string	"-arch sm_100 -m 64 "



//--------------------- .note.nv.cuinfo           --------------------------
	.section	.note.nv.cuinfo,"",@"SHT_NOTE"
	.sectionflags	@"SHF_NOTE_NV_CUINFO"
        /*0018*/ 	.short	0x0002
        /*001a*/ 	.short	0x0064
        /*001c*/ 	.short	0x0082
	.zero		2


//--------------------- .nv.info                  --------------------------
	.section	.nv.info,"",@"SHT_CUDA_INFO"
	.align	4


	//----- nvinfo : EIATTR_REGCOUNT
	.align		4
        /*0000*/ 	.byte	0x04, 0x2f
        /*0002*/ 	.short	(.L_1 - .L_0)
	.align		4
.L_0:
        /*0004*/ 	.word	index@(covariance)
        /*0008*/ 	.word	0x0000000d


	//----- nvinfo : EIATTR_FRAME_SIZE
	.align		4
.L_1:
        /*000c*/ 	.byte	0x04, 0x11
        /*000e*/ 	.short	(.L_3 - .L_2)
	.align		4
.L_2:
        /*0010*/ 	.word	index@(covariance)
        /*0014*/ 	.word	0x00000000


	//----- nvinfo : EIATTR_MIN_STACK_SIZE
	.align		4
.L_3:
        /*0018*/ 	.byte	0x04, 0x12
        /*001a*/ 	.short	(.L_5 - .L_4)
	.align		4
.L_4:
        /*001c*/ 	.word	index@(covariance)
        /*0020*/ 	.word	0x00000000
.L_5:


//--------------------- .nv.compat                --------------------------
	.section	.nv.compat,"",@"SHT_CUDA_COMPAT_INFO"
	.align	4
        /*0000*/ 	.byte	0x02, 0x09, 0x00, 0x00, 0x02, 0x02, 0x01, 0x00, 0x02, 0x05, 0x05, 0x00, 0x03, 0x07, 0x01, 0x01
        /*0010*/ 	.byte	0x02, 0x03, 0x00, 0x00, 0x02, 0x06, 0x01, 0x00, 0x04, 0x0b, 0x08, 0x00, 0x09, 0x00, 0x00, 0x00
        /*0020*/ 	.byte	0x00, 0x00, 0x00, 0x00


//--------------------- .nv.info.covariance       --------------------------
	.section	.nv.info.covariance,"",@"SHT_CUDA_INFO"
	.sectionflags	@""
	.align	4


	//----- nvinfo : EIATTR_CUDA_API_VERSION
	.align		4
        /*0000*/ 	.byte	0x04, 0x37
        /*0002*/ 	.short	(.L_7 - .L_6)
.L_6:
        /*0004*/ 	.word	0x00000082


	//----- nvinfo : EIATTR_KPARAM_INFO
	.align		4
.L_7:
        /*0008*/ 	.byte	0x04, 0x17
        /*000a*/ 	.short	(.L_9 - .L_8)
.L_8:
        /*000c*/ 	.word	0x00000000
        /*0010*/ 	.short	0x0005
        /*0012*/ 	.short	0x0020
        /*0014*/ 	.byte	0x00, 0xf0, 0x11, 0x00


	//----- nvinfo : EIATTR_KPARAM_INFO
	.align		4
.L_9:
        /*0018*/ 	.byte	0x04, 0x17
        /*001a*/ 	.short	(.L_11 - .L_10)
.L_10:
        /*001c*/ 	.word	0x00000000
        /*0020*/ 	.short	0x0004
        /*0022*/ 	.short	0x001c
        /*0024*/ 	.byte	0x00, 0xf0, 0x11, 0x00


	//----- nvinfo : EIATTR_KPARAM_INFO
	.align		4
.L_11:
        /*0028*/ 	.byte	0x04, 0x17
        /*002a*/ 	.short	(.L_13 - .L_12)
.L_12:
        /*002c*/ 	.word	0x00000000
        /*0030*/ 	.short	0x0003
        /*0032*/ 	.short	0x0018
        /*0034*/ 	.byte	0x00, 0xf0, 0x11, 0x00


	//----- nvinfo : EIATTR_KPARAM_INFO
	.align		4
.L_13:
        /*0038*/ 	.byte	0x04, 0x17
        /*003a*/ 	.short	(.L_15 - .L_14)
.L_14:
        /*003c*/ 	.word	0x00000000
        /*0040*/ 	.short	0x0002
        /*0042*/ 	.short	0x0010
        /*0044*/ 	.byte	0x00, 0xf5, 0x21, 0x00


	//----- nvinfo : EIATTR_KPARAM_INFO
	.align		4
.L_15:
        /*0048*/ 	.byte	0x04, 0x17
        /*004a*/ 	.short	(.L_17 - .L_16)
.L_16:
        /*004c*/ 	.word	0x00000000
        /*0050*/ 	.short	0x0001
        /*0052*/ 	.short	0x0008
        /*0054*/ 	.byte	0x00, 0xf5, 0x21, 0x00


	//----- nvinfo : EIATTR_KPARAM_INFO
	.align		4
.L_17:
        /*0058*/ 	.byte	0x04, 0x17
        /*005a*/ 	.short	(.L_19 - .L_18)
.L_18:
        /*005c*/ 	.word	0x00000000
        /*0060*/ 	.short	0x0000
        /*0062*/ 	.short	0x0000
        /*0064*/ 	.byte	0x00, 0xf5, 0x21, 0x00


	//----- nvinfo : EIATTR_SPARSE_MMA_MASK
	.align		4
.L_19:
        /*0068*/ 	.byte	0x03, 0x50
        /*006a*/ 	.short	0x0000


	//----- nvinfo : EIATTR_MAXREG_COUNT
	.align		4
        /*006c*/ 	.byte	0x03, 0x1b
        /*006e*/ 	.short	0x00ff


	//----- nvinfo : EIATTR_NUM_BARRIERS
	.align		4
        /*0070*/ 	.byte	0x02, 0x4c
        /*0072*/ 	.byte	0x01
	.zero		1


	//----- nvinfo : EIATTR_MERCURY_ISA_VERSION
	.align		4
        /*0074*/ 	.byte	0x03, 0x5f
        /*0076*/ 	.short	0x0101


	//----- nvinfo : EIATTR_VRC_CTA_INIT_COUNT
	.align		4
        /*0078*/ 	.byte	0x02, 0x4a
	.zero		1
	.zero		1


	//----- nvinfo : EIATTR_EXIT_INSTR_OFFSETS
	.align		4
        /*007c*/ 	.byte	0x04, 0x1c
        /*007e*/ 	.short	(.L_21 - .L_20)


	//   ....[0]....
.L_20:
        /*0080*/ 	.word	0x000002a0


	//   ....[1]....
        /*0084*/ 	.word	0x00000320


	//----- nvinfo : EIATTR_CBANK_PARAM_SIZE
	.align		4
.L_21:
        /*0088*/ 	.byte	0x03, 0x19
        /*008a*/ 	.short	0x0024


	//----- nvinfo : EIATTR_PARAM_CBANK
	.align		4
        /*008c*/ 	.byte	0x04, 0x0a
        /*008e*/ 	.short	(.L_23 - .L_22)
	.align		4
.L_22:
        /*0090*/ 	.word	index@(.nv.constant0.covariance)
        /*0094*/ 	.short	0x0380
        /*0096*/ 	.short	0x0024


	//----- nvinfo : EIATTR_SW_WAR
	.align		4
.L_23:
        /*0098*/ 	.byte	0x04, 0x36
        /*009a*/ 	.short	(.L_25 - .L_24)
.L_24:
        /*009c*/ 	.word	0x00000008
.L_25:


//--------------------- .nv.callgraph             --------------------------
	.section	.nv.callgraph,"",@"SHT_CUDA_CALLGRAPH"
	.align	4
	.sectionentsize	8
	.align		4
        /*0000*/ 	.word	0x00000000
	.align		4
        /*0004*/ 	.word	0xffffffff
	.align		4
        /*0008*/ 	.word	0x00000000
	.align		4
        /*000c*/ 	.word	0xfffffffe
	.align		4
        /*0010*/ 	.word	0x00000000
	.align		4
        /*0014*/ 	.word	0xfffffffd
	.align		4
        /*0018*/ 	.word	0x00000000
	.align		4
        /*001c*/ 	.word	0xfffffffc


//--------------------- .text.covariance          --------------------------
	.section	.text.covariance,"ax",@progbits
	.align	128
        .global         covariance
        .type           covariance,@function
        .size           covariance,(.L_x_3 - covariance)
        .other          covariance,@"STO_CUDA_ENTRY STV_DEFAULT"
covariance:
.text.covariance:
[----:B------:R-:W-:Y:S01]  /*0000*/  LDC R1, c[0x0][0x37c] ;  /* 0x0000df00ff017b82 */ /* 0x000fe20000000800 */
[----:B------:R-:W0:Y:S01]  /*0010*/  S2R R10, SR_TID.X ;  /* 0x00000000000a7919 */ /* 0x000e220000002100 */
[----:B------:R-:W0:Y:S06]  /*0020*/  LDCU UR8, c[0x0][0x360] ;  /* 0x00006c00ff0877ac */ /* 0x000e2c0008000800 */
[----:B------:R-:W1:Y:S01]  /*0030*/  LDC.64 R2, c[0x0][0x380] ;  /* 0x0000e000ff027b82 */ /* 0x000e620000000a00 */
[----:B------:R-:W0:Y:S01]  /*0040*/  S2R R7, SR_CTAID.X ;  /* 0x0000000000077919 */ /* 0x000e220000002500 */
[----:B------:R-:W2:Y:S01]  /*0050*/  LDCU UR4, c[0x0][0x3a0] ;  /* 0x00007400ff0477ac */ /* 0x000ea20008000800 */
[----:B------:R-:W3:Y:S01]  /*0060*/  S2R R0, SR_CTAID.Y ;  /* 0x0000000000007919 */ /* 0x000ee20000002600 */
[----:B------:R-:W4:Y:S04]  /*0070*/  LDCU.64 UR6, c[0x0][0x358] ;  /* 0x00006b00ff0677ac */ /* 0x000f280008000a00 */
[----:B------:R-:W5:Y:S01]  /*0080*/  LDC.64 R4, c[0x0][0x388] ;  /* 0x0000e200ff047b82 */ /* 0x000f620000000a00 */
[----:B0-----:R-:W-:-:S05]  /*0090*/  IMAD R7, R7, UR8, R10 ;  /* 0x0000000807077c24 */ /* 0x001fca000f8e020a */
[----:B--2---:R-:W-:Y:S01]  /*00a0*/  ISETP.GE.AND P1, PT, R7, UR4, PT ;  /* 0x0000000407007c0c */ /* 0x004fe2000bf26270 */
[----:B---3--:R-:W-:-:S12]  /*00b0*/  IMAD R7, R0, UR4, R7 ;  /* 0x0000000400077c24 */ /* 0x008fd8000f8e0207 */
[C---:B-1----:R-:W-:Y:S01]  /*00c0*/  @!P1 IMAD.WIDE R2, R7.reuse, 0x4, R2 ;  /* 0x0000000407029825 */ /* 0x042fe200078e0202 */
[----:B------:R-:W0:Y:S03]  /*00d0*/  S2UR UR5, SR_CgaCtaId ;  /* 0x00000000000579c3 */ /* 0x000e260000008800 */
[----:B-----5:R-:W-:Y:S02]  /*00e0*/  @!P1 IMAD.WIDE R4, R7, 0x4, R4 ;  /* 0x0000000407049825 */ /* 0x020fe400078e0204 */
[----:B----4-:R1:W2:Y:S03]  /*00f0*/  @!P1 LDG.E R3, desc[UR6][R2.64] ;  /* 0x0000000602039981 */ /* 0x0102a6000c1e1900 */
[----:B------:R-:W2:Y:S01]  /*0100*/  @!P1 LDC.64 R8, c[0x0][0x398] ;  /* 0x0000e600ff089b82 */ /* 0x000ea20000000a00 */
[----:B------:R-:W3:Y:S01]  /*0110*/  @!P1 LDG.E R4, desc[UR6][R4.64] ;  /* 0x0000000604049981 */ /* 0x000ee2000c1e1900 */
[----:B------:R-:W-:Y:S01]  /*0120*/  MOV R6, UR8 ;  /* 0x0000000800067c02 */ /* 0x000fe20008000f00 */
[----:B------:R-:W-:Y:S01]  /*0130*/  UMOV UR4, 0x400 ;  /* 0x0000040000047882 */ /* 0x000fe20000000000 */
[----:B------:R-:W-:-:S02]  /*0140*/  HFMA2 R7, -RZ, RZ, 0, 0 ;  /* 0x00000000ff077431 */ /* 0x000fc400000001ff */
[----:B------:R-:W-:Y:S01]  /*0150*/  ISETP.GE.U32.AND P0, PT, R6, 0x2, PT ;  /* 0x000000020600780c */ /* 0x000fe20003f06070 */
[----:B0-----:R-:W-:-:S06]  /*0160*/  ULEA UR4, UR5, UR4, 0x18 ;  /* 0x0000000405047291 */ /* 0x001fcc000f8ec0ff */
[----:B-1----:R-:W-:Y:S01]  /*0170*/  LEA R2, R10, UR4, 0x2 ;  /* 0x000000040a027c11 */ /* 0x002fe2000f8e10ff */
[----:B--2---:R-:W-:Y:S01]  /*0180*/  @!P1 FADD R8, R3, -R8 ;  /* 0x8000000803089221 */ /* 0x004fe20000000000 */
[----:B---3--:R-:W-:-:S04]  /*0190*/  @!P1 FADD R9, R4, -R9 ;  /* 0x8000000904099221 */ /* 0x008fc80000000000 */
[----:B------:R-:W-:Y:S01]  /*01a0*/  @!P1 FMUL R7, R8, R9 ;  /* 0x0000000908079220 */ /* 0x000fe20000400000 */
[----:B------:R-:W-:-:S04]  /*01b0*/  ISETP.NE.AND P1, PT, R10, RZ, PT ;  /* 0x000000ff0a00720c */ /* 0x000fc80003f25270 */
[----:B------:R0:W-:Y:S01]  /*01c0*/  STS [R2], R7 ;  /* 0x0000000702007388 */ /* 0x0001e20000000800 */
[----:B------:R-:W-:Y:S06]  /*01d0*/  BAR.SYNC.DEFER_BLOCKING 0x0 ;  /* 0x0000000000007b1d */ /* 0x000fec0000010000 */
[----:B------:R-:W-:Y:S05]  /*01e0*/  @!P0 BRA `(.L_x_0) ;  /* 0x00000000002c8947 */ /* 0x000fea0003800000 */
.L_x_1:
[----:B0-----:R-:W-:-:S04]  /*01f0*/  SHF.R.U32.HI R7, RZ, 0x1, R6 ;  /* 0x00000001ff077819 */ /* 0x001fc80000011606 */
[----:B------:R-:W-:-:S13]  /*0200*/  ISETP.GE.U32.AND P0, PT, R10, R7, PT ;  /* 0x000000070a00720c */ /* 0x000fda0003f06070 */
[----:B------:R-:W-:Y:S01]  /*0210*/  @!P0 LEA R3, R7, R2, 0x2 ;  /* 0x0000000207038211 */ /* 0x000fe200078e10ff */
[----:B------:R-:W-:Y:S05]  /*0220*/  @!P0 LDS R4, [R2] ;  /* 0x0000000002048984 */ /* 0x000fea0000000800 */
[----:B------:R-:W0:Y:S02]  /*0230*/  @!P0 LDS R3, [R3] ;  /* 0x0000000003038984 */ /* 0x000e240000000800 */
[----:B0-----:R-:W-:-:S05]  /*0240*/  @!P0 FADD R5, R3, R4 ;  /* 0x0000000403058221 */ /* 0x001fca0000000000 */
[----:B------:R1:W-:Y:S01]  /*0250*/  @!P0 STS [R2], R5 ;  /* 0x0000000502008388 */ /* 0x0003e20000000800 */
[----:B------:R-:W-:Y:S01]  /*0260*/  BAR.SYNC.DEFER_BLOCKING 0x0 ;  /* 0x0000000000007b1d */ /* 0x000fe20000010000 */
[----:B------:R-:W-:Y:S02]  /*0270*/  ISETP.GT.U32.AND P0, PT, R6, 0x3, PT ;  /* 0x000000030600780c */ /* 0x000fe40003f04070 */
[----:B------:R-:W-:-:S11]  /*0280*/  MOV R6, R7 ;  /* 0x0000000700067202 */ /* 0x000fd60000000f00 */
[----:B-1----:R-:W-:Y:S05]  /*0290*/  @P0 BRA `(.L_x_1) ;  /* 0xfffffffc00d40947 */ /* 0x002fea000383ffff */
.L_x_0:
[----:B------:R-:W-:Y:S05]  /*02a0*/  @P1 EXIT ;  /* 0x000000000000194d */ /* 0x000fea0003800000 */
[----:B------:R-:W1:Y:S01]  /*02b0*/  S2UR UR5, SR_CgaCtaId ;  /* 0x00000000000579c3 */ /* 0x000e620000008800 */
[----:B------:R-:W-:-:S07]  /*02c0*/  UMOV UR4, 0x400 ;  /* 0x0000040000047882 */ /* 0x000fce0000000000 */
[----:B0-----:R-:W0:Y:S01]  /*02d0*/  LDC.64 R2, c[0x0][0x390] ;  /* 0x0000e400ff027b82 */ /* 0x001e220000000a00 */
[----:B-1----:R-:W-:Y:S01]  /*02e0*/  ULEA UR4, UR5, UR4, 0x18 ;  /* 0x0000000405047291 */ /* 0x002fe2000f8ec0ff */
[----:B0-----:R-:W-:-:S08]  /*02f0*/  IMAD.WIDE.U32 R2, R0, 0x4, R2 ;  /* 0x0000000400027825 */ /* 0x001fd000078e0002 */
[----:B------:R-:W0:Y:S04]  /*0300*/  LDS R5, [UR4] ;  /* 0x00000004ff057984 */ /* 0x000e280008000800 */
[----:B0-----:R-:W-:Y:S01]  /*0310*/  REDG.E.ADD.F32.FTZ.RN.STRONG.GPU desc[UR6][R2.64], R5 ;  /* 0x00000005020079a6 */ /* 0x001fe2000c12f306 */
[----:B------:R-:W-:Y:S05]  /*0320*/  EXIT ;  /* 0x000000000000794d */ /* 0x000fea0003800000 */
.L_x_2:
[----:B------:R-:W-:-:S00]  /*0330*/  BRA `(.L_x_2) ;  /* 0xfffffffc00fc7947 */ /* 0x000fc0000383ffff */
[----:B------:R-:W-:-:S00]  /*0340*/  NOP ;  /* 0x0000000000007918 */ /* 0x000fc00000000000 */
        /* <DEDUP_REMOVED lines=11> */
.L_x_3:


//--------------------- .nv.shared.covariance     --------------------------
	.section	.nv.shared.covariance,"aw",@nobits
	.sectionflags	@""
	.align	4
.nv.shared.covariance:
	.zero		5120


//--------------------- .nv.shared.reserved.0     --------------------------
	.section	.nv.shared.reserved.0,"aw",@nobits
	.weak		__nv_reservedSMEM_offset_0_alias
	.size		__nv_reservedSMEM_offset_0_alias, 0, 64
	.other		__nv_reservedSMEM_offset_0_alias,@"STO_CUDA_RESERVED_SHARED STV_DEFAULT"
__nv_reservedSMEM_offset_0_alias:
	.zero		0
	.zero		64


//--------------------- .nv.constant0.covariance  --------------------------
	.section	.nv.constant0.covariance,"a",@progbits
	.sectionflags	@""
	.align	4
.nv.constant0.covariance:
	.zero		932


//--------------------- SYMBOLS --------------------------

	.type		.nv.reservedSmem.offset0,@object
	.size		.nv.reservedSmem.offset0,0x4
	.type		.nv.reservedSmem.cap,@object
	.size		.nv.reservedSmem.cap,0x4
